//
// Generated by NVIDIA NVVM Compiler
//
// Compiler Build ID: CL-36424714
// Cuda compilation tools, release 13.0, V13.0.88
// Based on NVVM 20.0.0
//

.version 9.0
.target sm_100
.address_size 64

	// .globl	_Z17multiplyBy2KernelPfi

.visible .entry _Z17multiplyBy2KernelPfi(
	.param .u64 .ptr .align 1 _Z17multiplyBy2KernelPfi_param_0,
	.param .u32 _Z17multiplyBy2KernelPfi_param_1
)
{
	.reg .pred 	%p<2>;
	.reg .b32 	%r<6>;
	.reg .b32 	%f<3>;
	.reg .b64 	%rd<5>;

	ld.param.u64 	%rd1, [_Z17multiplyBy2KernelPfi_param_0];
	ld.param.u32 	%r2, [_Z17multiplyBy2KernelPfi_param_1];
	mov.u32 	%r3, %ctaid.x;
	mov.u32 	%r4, %ntid.x;
	mov.u32 	%r5, %tid.x;
	mad.lo.s32 	%r1, %r3, %r4, %r5;
	setp.ge.s32 	%p1, %r1, %r2;
	@%p1 bra 	$L__BB0_2;
	cvta.to.global.u64 	%rd2, %rd1;
	mul.wide.s32 	%rd3, %r1, 4;
	add.s64 	%rd4, %rd2, %rd3;
	ld.global.f32 	%f1, [%rd4];
	add.f32 	%f2, %f1, %f1;
	st.global.f32 	[%rd4], %f2;
$L__BB0_2:
	ret;

}


// ===== COMPILED SASS (sm_100) =====

	.target	sm_100

	.elftype	@"ET_EXEC"


//--------------------- .note.nv.tkinfo           --------------------------
	.section	.note.nv.tkinfo,"",@"SHT_NOTE"
	.sectionflags	@"SHF_NOTE_NV_TKINFO"
	.tkinfo
        /*0018*/ 	.word	0x00000002
        /*0030*/ 	.string	""
        /*0030*/ 	.string	"ptxas"
        /*0030*/ 	.string	"Cuda compilation tools, release 13.0, V13.0.88"
        /*0030*/ 	.string	"Build cuda_13.0.r13.0/compiler.36424714_0"
        /*0030*/ 	.string	"-arch sm_100 -m 64 "



//--------------------- .note.nv.cuinfo           --------------------------
	.section	.note.nv.cuinfo,"",@"SHT_NOTE"
	.sectionflags	@"SHF_NOTE_NV_CUINFO"
        /*0018*/ 	.short	0x0002
        /*001a*/ 	.short	0x0064
        /*001c*/ 	.short	0x0082
	.zero		2


//--------------------- .nv.info                  --------------------------
	.section	.nv.info,"",@"SHT_CUDA_INFO"
	.align	4


	//----- nvinfo : EIATTR_REGCOUNT
	.align		4
        /*0000*/ 	.byte	0x04, 0x2f
        /*0002*/ 	.short	(.L_1 - .L_0)
	.align		4
.L_0:
        /*0004*/ 	.word	index@(_Z17multiplyBy2KernelPfi)
        /*0008*/ 	.word	0x00000008


	//----- nvinfo : EIATTR_FRAME_SIZE
	.align		4
.L_1:
        /*000c*/ 	.byte	0x04, 0x11
        /*000e*/ 	.short	(.L_3 - .L_2)
	.align		4
.L_2:
        /*0010*/ 	.word	index@(_Z17multiplyBy2KernelPfi)
        /*0014*/ 	.word	0x00000000


	//----- nvinfo : EIATTR_MIN_STACK_SIZE
	.align		4
.L_3:
        /*0018*/ 	.byte	0x04, 0x12
        /*001a*/ 	.short	(.L_5 - .L_4)
	.align		4
.L_4:
        /*001c*/ 	.word	index@(_Z17multiplyBy2KernelPfi)
        /*0020*/ 	.word	0x00000000
.L_5:


//--------------------- .nv.compat                --------------------------
	.section	.nv.compat,"",@"SHT_CUDA_COMPAT_INFO"
	.align	4
        /*0000*/ 	.byte	0x02, 0x09, 0x00, 0x00, 0x02, 0x02, 0x01, 0x00, 0x02, 0x05, 0x05, 0x00, 0x03, 0x07, 0x01, 0x01
        /*0010*/ 	.byte	0x02, 0x03, 0x00, 0x00, 0x02, 0x06, 0x01, 0x00, 0x04, 0x0b, 0x08, 0x00, 0x09, 0x00, 0x00, 0x00
        /*0020*/ 	.byte	0x00, 0x00, 0x00, 0x00


//--------------------- .nv.info._Z17multiplyBy2KernelPfi --------------------------
	.section	.nv.info._Z17multiplyBy2KernelPfi,"",@"SHT_CUDA_INFO"
	.sectionflags	@""
	.align	4


	//----- nvinfo : EIATTR_CUDA_API_VERSION
	.align		4
        /*0000*/ 	.byte	0x04, 0x37
        /*0002*/ 	.short	(.L_7 - .L_6)
.L_6:
        /*0004*/ 	.word	0x00000082


	//----- nvinfo : EIATTR_KPARAM_INFO
	.align		4
.L_7:
        /*0008*/ 	.byte	0x04, 0x17
        /*000a*/ 	.short	(.L_9 - .L_8)
.L_8:
        /*000c*/ 	.word	0x00000000
        /*0010*/ 	.short	0x0001
        /*0012*/ 	.short	0x0008
        /*0014*/ 	.byte	0x00, 0xf0, 0x11, 0x00


	//----- nvinfo : EIATTR_KPARAM_INFO
	.align		4
.L_9:
        /*0018*/ 	.byte	0x04, 0x17
        /*001a*/ 	.short	(.L_11 - .L_10)
.L_10:
        /*001c*/ 	.word	0x00000000
        /*0020*/ 	.short	0x0000
        /*0022*/ 	.short	0x0000
        /*0024*/ 	.byte	0x00, 0xf5, 0x21, 0x00


	//----- nvinfo : EIATTR_SPARSE_MMA_MASK
	.align		4
.L_11:
        /*0028*/ 	.byte	0x03, 0x50
        /*002a*/ 	.short	0x0000


	//----- nvinfo : EIATTR_MAXREG_COUNT
	.align		4
        /*002c*/ 	.byte	0x03, 0x1b
        /*002e*/ 	.short	0x00ff


	//----- nvinfo : EIATTR_MERCURY_ISA_VERSION
	.align		4
        /*0030*/ 	.byte	0x03, 0x5f
        /*0032*/ 	.short	0x0101


	//----- nvinfo : EIATTR_VRC_CTA_INIT_COUNT
	.align		4
        /*0034*/ 	.byte	0x02, 0x4a
	.zero		1
	.zero		1


	//----- nvinfo : EIATTR_EXIT_INSTR_OFFSETS
	.align		4
        /*0038*/ 	.byte	0x04, 0x1c
        /*003a*/ 	.short	(.L_13 - .L_12)


	//   ....[0]....
.L_12:
        /*003c*/ 	.word	0x00000070


	//   ....[1]....
        /*0040*/ 	.word	0x000000e0


	//----- nvinfo : EIATTR_CBANK_PARAM_SIZE
	.align		4
.L_13:
        /*0044*/ 	.byte	0x03, 0x19
        /*0046*/ 	.short	0x000c


	//----- nvinfo : EIATTR_PARAM_CBANK
	.align		4
        /*0048*/ 	.byte	0x04, 0x0a
        /*004a*/ 	.short	(.L_15 - .L_14)
	.align		4
.L_14:
        /*004c*/ 	.word	index@(.nv.constant0._Z17multiplyBy2KernelPfi)
        /*0050*/ 	.short	0x0380
        /*0052*/ 	.short	0x000c


	//----- nvinfo : EIATTR_SW_WAR
	.align		4
.L_15:
        /*0054*/ 	.byte	0x04, 0x36
        /*0056*/ 	.short	(.L_17 - .L_16)
.L_16:
        /*0058*/ 	.word	0x00000008
.L_17:


//--------------------- .nv.callgraph             --------------------------
	.section	.nv.callgraph,"",@"SHT_CUDA_CALLGRAPH"
	.align	4
	.sectionentsize	8
	.align		4
        /*0000*/ 	.word	0x00000000
	.align		4
        /*0004*/ 	.word	0xffffffff
	.align		4
        /*0008*/ 	.word	0x00000000
	.align		4
        /*000c*/ 	.word	0xfffffffe
	.align		4
        /*0010*/ 	.word	0x00000000
	.align		4
        /*0014*/ 	.word	0xfffffffd
	.align		4
        /*0018*/ 	.word	0x00000000
	.align		4
        /*001c*/ 	.word	0xfffffffc


//--------------------- .text._Z17multiplyBy2KernelPfi --------------------------
	.section	.text._Z17multiplyBy2KernelPfi,"ax",@progbits
	.align	128
        .global         _Z17multiplyBy2KernelPfi
        .type           _Z17multiplyBy2KernelPfi,@function
        .size           _Z17multiplyBy2KernelPfi,(.L_x_1 - _Z17multiplyBy2KernelPfi)
        .other          _Z17multiplyBy2KernelPfi,@"STO_CUDA_ENTRY STV_DEFAULT"
_Z17multiplyBy2KernelPfi:
.text._Z17multiplyBy2KernelPfi:
[----:B------:R-:W-:Y:S01]  /*0000*/  LDC R1, c[0x0][0x37c] ;  /* 0x0000df00ff017b82 */ /* 0x000fe20000000800 */
[----:B------:R-:W0:Y:S07]  /*0010*/  S2R R0, SR_TID.X ;  /* 0x0000000000007919 */ /* 0x000e2e0000002100 */
[----:B------:R-:W0:Y:S01]  /*0020*/  S2UR UR4, SR_CTAID.X ;  /* 0x00000000000479c3 */ /* 0x000e220000002500 */
[----:B------:R-:W1:Y:S07]  /*0030*/  LDCU UR5, c[0x0][0x388] ;  /* 0x00007100ff0577ac */ /* 0x000e6e0008000800 */
[----:B------:R-:W0:Y:S02]  /*0040*/  LDC R5, c[0x0][0x360] ;  /* 0x0000d800ff057b82 */ /* 0x000e240000000800 */
[----:B0-----:R-:W-:-:S05]  /*0050*/  IMAD R5, R5, UR4, R0 ;  /* 0x0000000405057c24 */ /* 0x001fca000f8e0200 */
[----:B-1----:R-:W-:-:S13]  /*0060*/  ISETP.GE.AND P0, PT, R5, UR5, PT ;  /* 0x0000000505007c0c */ /* 0x002fda000bf06270 */
[----:B------:R-:W-:Y:S05]  /*0070*/  @P0 EXIT ;  /* 0x000000000000094d */ /* 0x000fea0003800000 */
[----:B------:R-:W0:Y:S01]  /*0080*/  LDC.64 R2, c[0x0][0x380] ;  /* 0x0000e000ff027b82 */ /* 0x000e220000000a00 */
[----:B------:R-:W1:Y:S01]  /*0090*/  LDCU.64 UR4, c[0x0][0x358] ;  /* 0x00006b00ff0477ac */ /* 0x000e620008000a00 */
[----:B0-----:R-:W-:-:S05]  /*00a0*/  IMAD.WIDE R2, R5, 0x4, R2 ;  /* 0x0000000405027825 */ /* 0x001fca00078e0202 */
[----:B-1----:R-:W2:Y:S02]  /*00b0*/  LDG.E R0, desc[UR4][R2.64] ;  /* 0x0000000402007981 */ /* 0x002ea4000c1e1900 */
[----:B--2---:R-:W-:-:S05]  /*00c0*/  FADD R5, R0, R0 ;  /* 0x0000000000057221 */ /* 0x004fca0000000000 */
[----:B------:R-:W-:Y:S01]  /*00d0*/  STG.E desc[UR4][R2.64], R5 ;  /* 0x0000000502007986 */ /* 0x000fe2000c101904 */
[----:B------:R-:W-:Y:S05]  /*00e0*/  EXIT ;  /* 0x000000000000794d */ /* 0x000fea0003800000 */
.L_x_0:
[----:B------:R-:W-:-:S00]  /*00f0*/  BRA `(.L_x_0) ;  /* 0xfffffffc00fc7947 */ /* 0x000fc0000383ffff */
[----:B------:R-:W-:-:S00]  /*0100*/  NOP ;  /* 0x0000000000007918 */ /* 0x000fc00000000000 */
[----:B------:R-:W-:-:S00]  /*0110*/  NOP ;  /* 0x0000000000007918 */ /* 0x000fc00000000000 */
[----:B------:R-:W-:-:S00]  /*0120*/  NOP ;  /* 0x0000000000007918 */ /* 0x000fc00000000000 */
[----:B------:R-:W-:-:S00]  /*0130*/  NOP ;  /* 0x0000000000007918 */ /* 0x000fc00000000000 */
[----:B------:R-:W-:-:S00]  /*0140*/  NOP ;  /* 0x0000000000007918 */ /* 0x000fc00000000000 */
[----:B------:R-:W-:-:S00]  /*0150*/  NOP ;  /* 0x0000000000007918 */ /* 0x000fc00000000000 */
[----:B------:R-:W-:-:S00]  /*0160*/  NOP ;  /* 0x0000000000007918 */ /* 0x000fc00000000000 */
[----:B------:R-:W-:-:S00]  /*0170*/  NOP ;  /* 0x0000000000007918 */ /* 0x000fc00000000000 */
.L_x_1:


//--------------------- .nv.shared.reserved.0     --------------------------
	.section	.nv.shared.reserved.0,"aw",@nobits
	.weak		__nv_reservedSMEM_offset_0_alias
	.size		__nv_reservedSMEM_offset_0_alias, 0, 64
	.other		__nv_reservedSMEM_offset_0_alias,@"STO_CUDA_RESERVED_SHARED STV_DEFAULT"
__nv_reservedSMEM_offset_0_alias:
	.zero		0
	.zero		64


//--------------------- .nv.constant0._Z17multiplyBy2KernelPfi --------------------------
	.section	.nv.constant0._Z17multiplyBy2KernelPfi,"a",@progbits
	.sectionflags	@""
	.align	4
.nv.constant0._Z17multiplyBy2KernelPfi:
	.zero		908


//--------------------- SYMBOLS --------------------------

	.type		.nv.reservedSmem.offset0,@object
	.size		.nv.reservedSmem.offset0,0x4
